//
// Generated by NVIDIA NVVM Compiler
//
// Compiler Build ID: CL-36424714
// Cuda compilation tools, release 13.0, V13.0.88
// Based on NVVM 20.0.0
//

.version 9.0
.target sm_100
.address_size 64

	// .globl	_Z18transposeOptimizedPfPKfii
// _ZZ18transposeOptimizedPfPKfiiE4tile has been demoted

.visible .entry _Z18transposeOptimizedPfPKfii(
	.param .u64 .ptr .align 1 _Z18transposeOptimizedPfPKfii_param_0,
	.param .u64 .ptr .align 1 _Z18transposeOptimizedPfPKfii_param_1,
	.param .u32 _Z18transposeOptimizedPfPKfii_param_2,
	.param .u32 _Z18transposeOptimizedPfPKfii_param_3
)
.maxntid 256
.minnctapersm 32
{
	.reg .pred 	%p<13>;
	.reg .b32 	%r<26>;
	.reg .b32 	%f<5>;
	.reg .b64 	%rd<16>;
	// demoted variable
	.shared .align 4 .b8 _ZZ18transposeOptimizedPfPKfiiE4tile[4224];
	ld.param.u64 	%rd3, [_Z18transposeOptimizedPfPKfii_param_0];
	ld.param.u64 	%rd4, [_Z18transposeOptimizedPfPKfii_param_1];
	ld.param.u32 	%r10, [_Z18transposeOptimizedPfPKfii_param_2];
	ld.param.u32 	%r12, [_Z18transposeOptimizedPfPKfii_param_3];
	cvta.to.global.u64 	%rd1, %rd4;
	cvta.to.global.u64 	%rd2, %rd3;
	mov.u32 	%r13, %ctaid.x;
	mov.u32 	%r14, %ctaid.y;
	mov.u32 	%r1, %tid.x;
	mov.u32 	%r2, %tid.y;
	shl.b32 	%r15, %r13, 5;
	add.s32 	%r3, %r15, %r1;
	shl.b32 	%r16, %r14, 5;
	add.s32 	%r17, %r16, %r2;
	setp.ge.s32 	%p1, %r3, %r10;
	shl.b32 	%r18, %r1, 2;
	mov.u32 	%r19, _ZZ18transposeOptimizedPfPKfiiE4tile;
	add.s32 	%r5, %r19, %r18;
	setp.ge.s32 	%p2, %r17, %r12;
	mad.lo.s32 	%r6, %r2, 132, %r5;
	or.pred  	%p3, %p1, %p2;
	@%p3 bra 	$L__BB0_2;
	mad.lo.s32 	%r20, %r17, %r10, %r3;
	mul.wide.u32 	%rd5, %r20, 4;
	add.s64 	%rd6, %rd1, %rd5;
	ld.global.f32 	%f1, [%rd6];
	st.shared.f32 	[%r6], %f1;
$L__BB0_2:
	setp.ge.s32 	%p4, %r3, %r10;
	add.s32 	%r7, %r17, 16;
	setp.ge.s32 	%p5, %r7, %r12;
	or.pred  	%p6, %p4, %p5;
	@%p6 bra 	$L__BB0_4;
	mad.lo.s32 	%r21, %r7, %r10, %r3;
	mul.wide.u32 	%rd7, %r21, 4;
	add.s64 	%rd8, %rd1, %rd7;
	ld.global.f32 	%f2, [%rd8];
	st.shared.f32 	[%r6+2112], %f2;
$L__BB0_4:
	setp.ge.s32 	%p7, %r17, %r12;
	setp.ge.s32 	%p8, %r3, %r10;
	bar.sync 	0;
	shl.b32 	%r22, %r1, 7;
	add.s32 	%r23, %r5, %r22;
	mul.lo.s32 	%r8, %r12, %r3;
	shl.b32 	%r24, %r2, 2;
	add.s32 	%r9, %r23, %r24;
	or.pred  	%p9, %p7, %p8;
	@%p9 bra 	$L__BB0_6;
	ld.shared.f32 	%f3, [%r9];
	add.s32 	%r25, %r17, %r8;
	mul.wide.u32 	%rd9, %r25, 4;
	add.s64 	%rd10, %rd2, %rd9;
	st.global.f32 	[%rd10], %f3;
$L__BB0_6:
	setp.ge.s32 	%p10, %r7, %r12;
	setp.ge.s32 	%p11, %r3, %r10;
	or.pred  	%p12, %p10, %p11;
	@%p12 bra 	$L__BB0_8;
	ld.shared.f32 	%f4, [%r9+64];
	cvt.u64.u32 	%rd11, %r8;
	cvt.u64.u32 	%rd12, %r17;
	add.s64 	%rd13, %rd12, %rd11;
	shl.b64 	%rd14, %rd13, 2;
	add.s64 	%rd15, %rd2, %rd14;
	st.global.f32 	[%rd15+64], %f4;
$L__BB0_8:
	ret;

}
	// .globl	_Z10simpleCopyPfPKfii
.visible .entry _Z10simpleCopyPfPKfii(
	.param .u64 .ptr .align 1 _Z10simpleCopyPfPKfii_param_0,
	.param .u64 .ptr .align 1 _Z10simpleCopyPfPKfii_param_1,
	.param .u32 _Z10simpleCopyPfPKfii_param_2,
	.param .u32 _Z10simpleCopyPfPKfii_param_3
)
{
	.reg .pred 	%p<7>;
	.reg .b32 	%r<16>;
	.reg .b32 	%f<3>;
	.reg .b64 	%rd<11>;

	ld.param.u64 	%rd3, [_Z10simpleCopyPfPKfii_param_0];
	ld.param.u64 	%rd4, [_Z10simpleCopyPfPKfii_param_1];
	ld.param.u32 	%r4, [_Z10simpleCopyPfPKfii_param_2];
	ld.param.u32 	%r6, [_Z10simpleCopyPfPKfii_param_3];
	cvta.to.global.u64 	%rd1, %rd3;
	cvta.to.global.u64 	%rd2, %rd4;
	mov.u32 	%r7, %ctaid.x;
	shl.b32 	%r8, %r7, 5;
	mov.u32 	%r9, %tid.x;
	add.s32 	%r1, %r8, %r9;
	mov.u32 	%r10, %ctaid.y;
	shl.b32 	%r11, %r10, 5;
	mov.u32 	%r12, %tid.y;
	add.s32 	%r13, %r11, %r12;
	setp.ge.s32 	%p1, %r1, %r4;
	setp.ge.s32 	%p2, %r13, %r6;
	or.pred  	%p3, %p1, %p2;
	@%p3 bra 	$L__BB1_2;
	mad.lo.s32 	%r14, %r13, %r4, %r1;
	mul.wide.s32 	%rd5, %r14, 4;
	add.s64 	%rd6, %rd2, %rd5;
	ld.global.f32 	%f1, [%rd6];
	add.s64 	%rd7, %rd1, %rd5;
	st.global.f32 	[%rd7], %f1;
$L__BB1_2:
	setp.ge.s32 	%p4, %r1, %r4;
	add.s32 	%r3, %r13, 16;
	setp.ge.s32 	%p5, %r3, %r6;
	or.pred  	%p6, %p4, %p5;
	@%p6 bra 	$L__BB1_4;
	mad.lo.s32 	%r15, %r3, %r4, %r1;
	mul.wide.s32 	%rd8, %r15, 4;
	add.s64 	%rd9, %rd2, %rd8;
	ld.global.f32 	%f2, [%rd9];
	add.s64 	%rd10, %rd1, %rd8;
	st.global.f32 	[%rd10], %f2;
$L__BB1_4:
	ret;

}
	// .globl	_Z14transposeNaivePfPKfii
.visible .entry _Z14transposeNaivePfPKfii(
	.param .u64 .ptr .align 1 _Z14transposeNaivePfPKfii_param_0,
	.param .u64 .ptr .align 1 _Z14transposeNaivePfPKfii_param_1,
	.param .u32 _Z14transposeNaivePfPKfii_param_2,
	.param .u32 _Z14transposeNaivePfPKfii_param_3
)
{
	.reg .pred 	%p<7>;
	.reg .b32 	%r<18>;
	.reg .b32 	%f<3>;
	.reg .b64 	%rd<16>;

	ld.param.u64 	%rd3, [_Z14transposeNaivePfPKfii_param_0];
	ld.param.u64 	%rd4, [_Z14transposeNaivePfPKfii_param_1];
	ld.param.u32 	%r5, [_Z14transposeNaivePfPKfii_param_2];
	ld.param.u32 	%r7, [_Z14transposeNaivePfPKfii_param_3];
	cvta.to.global.u64 	%rd1, %rd3;
	cvta.to.global.u64 	%rd2, %rd4;
	mov.u32 	%r8, %ctaid.x;
	shl.b32 	%r9, %r8, 5;
	mov.u32 	%r10, %tid.x;
	add.s32 	%r1, %r9, %r10;
	mov.u32 	%r11, %ctaid.y;
	shl.b32 	%r12, %r11, 5;
	mov.u32 	%r13, %tid.y;
	add.s32 	%r14, %r12, %r13;
	setp.ge.s32 	%p1, %r1, %r5;
	mul.lo.s32 	%r3, %r7, %r1;
	setp.ge.s32 	%p2, %r14, %r7;
	or.pred  	%p3, %p1, %p2;
	@%p3 bra 	$L__BB2_2;
	mad.lo.s32 	%r15, %r14, %r5, %r1;
	add.s32 	%r16, %r14, %r3;
	mul.wide.s32 	%rd5, %r15, 4;
	add.s64 	%rd6, %rd2, %rd5;
	ld.global.f32 	%f1, [%rd6];
	mul.wide.s32 	%rd7, %r16, 4;
	add.s64 	%rd8, %rd1, %rd7;
	st.global.f32 	[%rd8], %f1;
$L__BB2_2:
	setp.ge.s32 	%p4, %r1, %r5;
	add.s32 	%r4, %r14, 16;
	setp.ge.s32 	%p5, %r4, %r7;
	or.pred  	%p6, %p4, %p5;
	@%p6 bra 	$L__BB2_4;
	mad.lo.s32 	%r17, %r4, %r5, %r1;
	mul.wide.s32 	%rd9, %r17, 4;
	add.s64 	%rd10, %rd2, %rd9;
	ld.global.f32 	%f2, [%rd10];
	cvt.s64.s32 	%rd11, %r3;
	cvt.u64.u32 	%rd12, %r14;
	add.s64 	%rd13, %rd12, %rd11;
	shl.b64 	%rd14, %rd13, 2;
	add.s64 	%rd15, %rd1, %rd14;
	st.global.f32 	[%rd15+64], %f2;
$L__BB2_4:
	ret;

}


// ===== COMPILED SASS (sm_100) =====

	.target	sm_100

	.elftype	@"ET_EXEC"


//--------------------- .note.nv.tkinfo           --------------------------
	.section	.note.nv.tkinfo,"",@"SHT_NOTE"
	.sectionflags	@"SHF_NOTE_NV_TKINFO"
	.tkinfo
        /*0018*/ 	.word	0x00000002
        /*0030*/ 	.string	""
        /*0030*/ 	.string	"ptxas"
        /*0030*/ 	.string	"Cuda compilation tools, release 13.0, V13.0.88"
        /*0030*/ 	.string	"Build cuda_13.0.r13.0/compiler.36424714_0"
        /*0030*/ 	.string	"-arch sm_100 -m 64 "



//--------------------- .note.nv.cuinfo           --------------------------
	.section	.note.nv.cuinfo,"",@"SHT_NOTE"
	.sectionflags	@"SHF_NOTE_NV_CUINFO"
        /*0018*/ 	.short	0x0002
        /*001a*/ 	.short	0x0064
        /*001c*/ 	.short	0x0082
	.zero		2


//--------------------- .nv.info                  --------------------------
	.section	.nv.info,"",@"SHT_CUDA_INFO"
	.align	4


	//----- nvinfo : EIATTR_REGCOUNT
	.align		4
        /*0000*/ 	.byte	0x04, 0x2f
        /*0002*/ 	.short	(.L_1 - .L_0)
	.align		4
.L_0:
        /*0004*/ 	.word	index@(_Z18transposeOptimizedPfPKfii)
        /*0008*/ 	.word	0x00000010


	//----- nvinfo : EIATTR_FRAME_SIZE
	.align		4
.L_1:
        /*000c*/ 	.byte	0x04, 0x11
        /*000e*/ 	.short	(.L_3 - .L_2)
	.align		4
.L_2:
        /*0010*/ 	.word	index@(_Z18transposeOptimizedPfPKfii)
        /*0014*/ 	.word	0x00000000


	//----- nvinfo : EIATTR_REGCOUNT
	.align		4
.L_3:
        /*0018*/ 	.byte	0x04, 0x2f
        /*001a*/ 	.short	(.L_5 - .L_4)
	.align		4
.L_4:
        /*001c*/ 	.word	index@(_Z10simpleCopyPfPKfii)
        /*0020*/ 	.word	0x0000000c


	//----- nvinfo : EIATTR_FRAME_SIZE
	.align		4
.L_5:
        /*0024*/ 	.byte	0x04, 0x11
        /*0026*/ 	.short	(.L_7 - .L_6)
	.align		4
.L_6:
        /*0028*/ 	.word	index@(_Z10simpleCopyPfPKfii)
        /*002c*/ 	.word	0x00000000


	//----- nvinfo : EIATTR_REGCOUNT
	.align		4
.L_7:
        /*0030*/ 	.byte	0x04, 0x2f
        /*0032*/ 	.short	(.L_9 - .L_8)
	.align		4
.L_8:
        /*0034*/ 	.word	index@(_Z14transposeNaivePfPKfii)
        /*0038*/ 	.word	0x0000000e


	//----- nvinfo : EIATTR_FRAME_SIZE
	.align		4
.L_9:
        /*003c*/ 	.byte	0x04, 0x11
        /*003e*/ 	.short	(.L_11 - .L_10)
	.align		4
.L_10:
        /*0040*/ 	.word	index@(_Z14transposeNaivePfPKfii)
        /*0044*/ 	.word	0x00000000


	//----- nvinfo : EIATTR_MIN_STACK_SIZE
	.align		4
.L_11:
        /*0048*/ 	.byte	0x04, 0x12
        /*004a*/ 	.short	(.L_13 - .L_12)
	.align		4
.L_12:
        /*004c*/ 	.word	index@(_Z14transposeNaivePfPKfii)
        /*0050*/ 	.word	0x00000000


	//----- nvinfo : EIATTR_MIN_STACK_SIZE
	.align		4
.L_13:
        /*0054*/ 	.byte	0x04, 0x12
        /*0056*/ 	.short	(.L_15 - .L_14)
	.align		4
.L_14:
        /*0058*/ 	.word	index@(_Z10simpleCopyPfPKfii)
        /*005c*/ 	.word	0x00000000


	//----- nvinfo : EIATTR_MIN_STACK_SIZE
	.align		4
.L_15:
        /*0060*/ 	.byte	0x04, 0x12
        /*0062*/ 	.short	(.L_17 - .L_16)
	.align		4
.L_16:
        /*0064*/ 	.word	index@(_Z18transposeOptimizedPfPKfii)
        /*0068*/ 	.word	0x00000000
.L_17:


//--------------------- .nv.compat                --------------------------
	.section	.nv.compat,"",@"SHT_CUDA_COMPAT_INFO"
	.align	4
        /*0000*/ 	.byte	0x02, 0x09, 0x00, 0x00, 0x02, 0x02, 0x01, 0x00, 0x02, 0x05, 0x05, 0x00, 0x03, 0x07, 0x01, 0x01
        /*0010*/ 	.byte	0x02, 0x03, 0x00, 0x00, 0x02, 0x06, 0x01, 0x00, 0x04, 0x0b, 0x08, 0x00, 0x09, 0x00, 0x00, 0x00
        /*0020*/ 	.byte	0x00, 0x00, 0x00, 0x00


//--------------------- .nv.info._Z14transposeNaivePfPKfii --------------------------
	.section	.nv.info._Z14transposeNaivePfPKfii,"",@"SHT_CUDA_INFO"
	.sectionflags	@""
	.align	4


	//----- nvinfo : EIATTR_CUDA_API_VERSION
	.align		4
        /*0000*/ 	.byte	0x04, 0x37
        /*0002*/ 	.short	(.L_19 - .L_18)
.L_18:
        /*0004*/ 	.word	0x00000082


	//----- nvinfo : EIATTR_KPARAM_INFO
	.align		4
.L_19:
        /*0008*/ 	.byte	0x04, 0x17
        /*000a*/ 	.short	(.L_21 - .L_20)
.L_20:
        /*000c*/ 	.word	0x00000000
        /*0010*/ 	.short	0x0003
        /*0012*/ 	.short	0x0014
        /*0014*/ 	.byte	0x00, 0xf0, 0x11, 0x00


	//----- nvinfo : EIATTR_KPARAM_INFO
	.align		4
.L_21:
        /*0018*/ 	.byte	0x04, 0x17
        /*001a*/ 	.short	(.L_23 - .L_22)
.L_22:
        /*001c*/ 	.word	0x00000000
        /*0020*/ 	.short	0x0002
        /*0022*/ 	.short	0x0010
        /*0024*/ 	.byte	0x00, 0xf0, 0x11, 0x00


	//----- nvinfo : EIATTR_KPARAM_INFO
	.align		4
.L_23:
        /*0028*/ 	.byte	0x04, 0x17
        /*002a*/ 	.short	(.L_25 - .L_24)
.L_24:
        /*002c*/ 	.word	0x00000000
        /*0030*/ 	.short	0x0001
        /*0032*/ 	.short	0x0008
        /*0034*/ 	.byte	0x00, 0xf5, 0x21, 0x00


	//----- nvinfo : EIATTR_KPARAM_INFO
	.align		4
.L_25:
        /*0038*/ 	.byte	0x04, 0x17
        /*003a*/ 	.short	(.L_27 - .L_26)
.L_26:
        /*003c*/ 	.word	0x00000000
        /*0040*/ 	.short	0x0000
        /*0042*/ 	.short	0x0000
        /*0044*/ 	.byte	0x00, 0xf5, 0x21, 0x00


	//----- nvinfo : EIATTR_SPARSE_MMA_MASK
	.align		4
.L_27:
        /*0048*/ 	.byte	0x03, 0x50
        /*004a*/ 	.short	0x0000


	//----- nvinfo : EIATTR_MAXREG_COUNT
	.align		4
        /*004c*/ 	.byte	0x03, 0x1b
        /*004e*/ 	.short	0x00ff


	//----- nvinfo : EIATTR_MERCURY_ISA_VERSION
	.align		4
        /*0050*/ 	.byte	0x03, 0x5f
        /*0052*/ 	.short	0x0101


	//----- nvinfo : EIATTR_VRC_CTA_INIT_COUNT
	.align		4
        /*0054*/ 	.byte	0x02, 0x4a
	.zero		1
	.zero		1


	//----- nvinfo : EIATTR_EXIT_INSTR_OFFSETS
	.align		4
        /*0058*/ 	.byte	0x04, 0x1c
        /*005a*/ 	.short	(.L_29 - .L_28)


	//   ....[0]....
.L_28:
        /*005c*/ 	.word	0x00000170


	//   ....[1]....
        /*0060*/ 	.word	0x00000220


	//----- nvinfo : EIATTR_CBANK_PARAM_SIZE
	.align		4
.L_29:
        /*0064*/ 	.byte	0x03, 0x19
        /*0066*/ 	.short	0x0018


	//----- nvinfo : EIATTR_PARAM_CBANK
	.align		4
        /*0068*/ 	.byte	0x04, 0x0a
        /*006a*/ 	.short	(.L_31 - .L_30)
	.align		4
.L_30:
        /*006c*/ 	.word	index@(.nv.constant0._Z14transposeNaivePfPKfii)
        /*0070*/ 	.short	0x0380
        /*0072*/ 	.short	0x0018


	//----- nvinfo : EIATTR_SW_WAR
	.align		4
.L_31:
        /*0074*/ 	.byte	0x04, 0x36
        /*0076*/ 	.short	(.L_33 - .L_32)
.L_32:
        /*0078*/ 	.word	0x00000008
.L_33:


//--------------------- .nv.info._Z10simpleCopyPfPKfii --------------------------
	.section	.nv.info._Z10simpleCopyPfPKfii,"",@"SHT_CUDA_INFO"
	.sectionflags	@""
	.align	4


	//----- nvinfo : EIATTR_CUDA_API_VERSION
	.align		4
        /*0000*/ 	.byte	0x04, 0x37
        /*0002*/ 	.short	(.L_35 - .L_34)
.L_34:
        /*0004*/ 	.word	0x00000082


	//----- nvinfo : EIATTR_KPARAM_INFO
	.align		4
.L_35:
        /*0008*/ 	.byte	0x04, 0x17
        /*000a*/ 	.short	(.L_37 - .L_36)
.L_36:
        /*000c*/ 	.word	0x00000000
        /*0010*/ 	.short	0x0003
        /*0012*/ 	.short	0x0014
        /*0014*/ 	.byte	0x00, 0xf0, 0x11, 0x00


	//----- nvinfo : EIATTR_KPARAM_INFO
	.align		4
.L_37:
        /*0018*/ 	.byte	0x04, 0x17
        /*001a*/ 	.short	(.L_39 - .L_38)
.L_38:
        /*001c*/ 	.word	0x00000000
        /*0020*/ 	.short	0x0002
        /*0022*/ 	.short	0x0010
        /*0024*/ 	.byte	0x00, 0xf0, 0x11, 0x00


	//----- nvinfo : EIATTR_KPARAM_INFO
	.align		4
.L_39:
        /*0028*/ 	.byte	0x04, 0x17
        /*002a*/ 	.short	(.L_41 - .L_40)
.L_40:
        /*002c*/ 	.word	0x00000000
        /*0030*/ 	.short	0x0001
        /*0032*/ 	.short	0x0008
        /*0034*/ 	.byte	0x00, 0xf5, 0x21, 0x00


	//----- nvinfo : EIATTR_KPARAM_INFO
	.align		4
.L_41:
        /*0038*/ 	.byte	0x04, 0x17
        /*003a*/ 	.short	(.L_43 - .L_42)
.L_42:
        /*003c*/ 	.word	0x00000000
        /*0040*/ 	.short	0x0000
        /*0042*/ 	.short	0x0000
        /*0044*/ 	.byte	0x00, 0xf5, 0x21, 0x00


	//----- nvinfo : EIATTR_SPARSE_MMA_MASK
	.align		4
.L_43:
        /*0048*/ 	.byte	0x03, 0x50
        /*004a*/ 	.short	0x0000


	//----- nvinfo : EIATTR_MAXREG_COUNT
	.align		4
        /*004c*/ 	.byte	0x03, 0x1b
        /*004e*/ 	.short	0x00ff


	//----- nvinfo : EIATTR_MERCURY_ISA_VERSION
	.align		4
        /*0050*/ 	.byte	0x03, 0x5f
        /*0052*/ 	.short	0x0101


	//----- nvinfo : EIATTR_VRC_CTA_INIT_COUNT
	.align		4
        /*0054*/ 	.byte	0x02, 0x4a
	.zero		1
	.zero		1


	//----- nvinfo : EIATTR_EXIT_INSTR_OFFSETS
	.align		4
        /*0058*/ 	.byte	0x04, 0x1c
        /*005a*/ 	.short	(.L_45 - .L_44)


	//   ....[0]....
.L_44:
        /*005c*/ 	.word	0x00000180


	//   ....[1]....
        /*0060*/ 	.word	0x00000200


	//----- nvinfo : EIATTR_CRS_STACK_SIZE
	.align		4
.L_45:
        /*0064*/ 	.byte	0x04, 0x1e
        /*0066*/ 	.short	(.L_47 - .L_46)
.L_46:
        /*0068*/ 	.word	0x00000000


	//----- nvinfo : EIATTR_CBANK_PARAM_SIZE
	.align		4
.L_47:
        /*006c*/ 	.byte	0x03, 0x19
        /*006e*/ 	.short	0x0018


	//----- nvinfo : EIATTR_PARAM_CBANK
	.align		4
        /*0070*/ 	.byte	0x04, 0x0a
        /*0072*/ 	.short	(.L_49 - .L_48)
	.align		4
.L_48:
        /*0074*/ 	.word	index@(.nv.constant0._Z10simpleCopyPfPKfii)
        /*0078*/ 	.short	0x0380
        /*007a*/ 	.short	0x0018


	//----- nvinfo : EIATTR_SW_WAR
	.align		4
.L_49:
        /*007c*/ 	.byte	0x04, 0x36
        /*007e*/ 	.short	(.L_51 - .L_50)
.L_50:
        /*0080*/ 	.word	0x00000008
.L_51:


//--------------------- .nv.info._Z18transposeOptimizedPfPKfii --------------------------
	.section	.nv.info._Z18transposeOptimizedPfPKfii,"",@"SHT_CUDA_INFO"
	.sectionflags	@""
	.align	4


	//----- nvinfo : EIATTR_CUDA_API_VERSION
	.align		4
        /*0000*/ 	.byte	0x04, 0x37
        /*0002*/ 	.short	(.L_53 - .L_52)
.L_52:
        /*0004*/ 	.word	0x00000082


	//----- nvinfo : EIATTR_KPARAM_INFO
	.align		4
.L_53:
        /*0008*/ 	.byte	0x04, 0x17
        /*000a*/ 	.short	(.L_55 - .L_54)
.L_54:
        /*000c*/ 	.word	0x00000000
        /*0010*/ 	.short	0x0003
        /*0012*/ 	.short	0x0014
        /*0014*/ 	.byte	0x00, 0xf0, 0x11, 0x00


	//----- nvinfo : EIATTR_KPARAM_INFO
	.align		4
.L_55:
        /*0018*/ 	.byte	0x04, 0x17
        /*001a*/ 	.short	(.L_57 - .L_56)
.L_56:
        /*001c*/ 	.word	0x00000000
        /*0020*/ 	.short	0x0002
        /*0022*/ 	.short	0x0010
        /*0024*/ 	.byte	0x00, 0xf0, 0x11, 0x00


	//----- nvinfo : EIATTR_KPARAM_INFO
	.align		4
.L_57:
        /*0028*/ 	.byte	0x04, 0x17
        /*002a*/ 	.short	(.L_59 - .L_58)
.L_58:
        /*002c*/ 	.word	0x00000000
        /*0030*/ 	.short	0x0001
        /*0032*/ 	.short	0x0008
        /*0034*/ 	.byte	0x00, 0xf5, 0x21, 0x00


	//----- nvinfo : EIATTR_KPARAM_INFO
	.align		4
.L_59:
        /*0038*/ 	.byte	0x04, 0x17
        /*003a*/ 	.short	(.L_61 - .L_60)
.L_60:
        /*003c*/ 	.word	0x00000000
        /*0040*/ 	.short	0x0000
        /*0042*/ 	.short	0x0000
        /*0044*/ 	.byte	0x00, 0xf5, 0x21, 0x00


	//----- nvinfo : EIATTR_SPARSE_MMA_MASK
	.align		4
.L_61:
        /*0048*/ 	.byte	0x03, 0x50
        /*004a*/ 	.short	0x0000


	//----- nvinfo : EIATTR_MAXREG_COUNT
	.align		4
        /*004c*/ 	.byte	0x03, 0x1b
        /*004e*/ 	.short	0x00ff


	//----- nvinfo : EIATTR_NUM_BARRIERS
	.align		4
        /*0050*/ 	.byte	0x02, 0x4c
        /*0052*/ 	.byte	0x01
	.zero		1


	//----- nvinfo : EIATTR_MERCURY_ISA_VERSION
	.align		4
        /*0054*/ 	.byte	0x03, 0x5f
        /*0056*/ 	.short	0x0101


	//----- nvinfo : EIATTR_VRC_CTA_INIT_COUNT
	.align		4
        /*0058*/ 	.byte	0x02, 0x4a
	.zero		1
	.zero		1


	//----- nvinfo : EIATTR_EXIT_INSTR_OFFSETS
	.align		4
        /*005c*/ 	.byte	0x04, 0x1c
        /*005e*/ 	.short	(.L_63 - .L_62)


	//   ....[0]....
.L_62:
        /*0060*/ 	.word	0x00000290


	//   ....[1]....
        /*0064*/ 	.word	0x00000310


	//----- nvinfo : EIATTR_MAX_THREADS
	.align		4
.L_63:
        /*0068*/ 	.byte	0x04, 0x05
        /*006a*/ 	.short	(.L_65 - .L_64)
.L_64:
        /*006c*/ 	.word	0x00000100
        /*0070*/ 	.word	0x00000001
        /*0074*/ 	.word	0x00000001


	//----- nvinfo : EIATTR_CBANK_PARAM_SIZE
	.align		4
.L_65:
        /*0078*/ 	.byte	0x03, 0x19
        /*007a*/ 	.short	0x0018


	//----- nvinfo : EIATTR_PARAM_CBANK
	.align		4
        /*007c*/ 	.byte	0x04, 0x0a
        /*007e*/ 	.short	(.L_67 - .L_66)
	.align		4
.L_66:
        /*0080*/ 	.word	index@(.nv.constant0._Z18transposeOptimizedPfPKfii)
        /*0084*/ 	.short	0x0380
        /*0086*/ 	.short	0x0018


	//----- nvinfo : EIATTR_SW_WAR
	.align		4
.L_67:
        /*0088*/ 	.byte	0x04, 0x36
        /*008a*/ 	.short	(.L_69 - .L_68)
.L_68:
        /*008c*/ 	.word	0x00000008
.L_69:


//--------------------- .nv.callgraph             --------------------------
	.section	.nv.callgraph,"",@"SHT_CUDA_CALLGRAPH"
	.align	4
	.sectionentsize	8
	.align		4
        /*0000*/ 	.word	0x00000000
	.align		4
        /*0004*/ 	.word	0xffffffff
	.align		4
        /*0008*/ 	.word	0x00000000
	.align		4
        /*000c*/ 	.word	0xfffffffe
	.align		4
        /*0010*/ 	.word	0x00000000
	.align		4
        /*0014*/ 	.word	0xfffffffd
	.align		4
        /*0018*/ 	.word	0x00000000
	.align		4
        /*001c*/ 	.word	0xfffffffc


//--------------------- .text._Z14transposeNaivePfPKfii --------------------------
	.section	.text._Z14transposeNaivePfPKfii,"ax",@progbits
	.align	128
        .global         _Z14transposeNaivePfPKfii
        .type           _Z14transposeNaivePfPKfii,@function
        .size           _Z14transposeNaivePfPKfii,(.L_x_5 - _Z14transposeNaivePfPKfii)
        .other          _Z14transposeNaivePfPKfii,@"STO_CUDA_ENTRY STV_DEFAULT"
_Z14transposeNaivePfPKfii:
.text._Z14transposeNaivePfPKfii:
[----:B------:R-:W-:Y:S01]  /*0000*/  LDC R1, c[0x0][0x37c] ;  /* 0x0000df00ff017b82 */ /* 0x000fe20000000800 */
[----:B------:R-:W0:Y:S01]  /*0010*/  S2R R7, SR_CTAID.Y ;  /* 0x0000000000077919 */ /* 0x000e220000002600 */
[----:B------:R-:W1:Y:S01]  /*0020*/  LDCU.64 UR6, c[0x0][0x390] ;  /* 0x00007200ff0677ac */ /* 0x000e620008000a00 */
[----:B------:R-:W0:Y:S01]  /*0030*/  S2R R2, SR_TID.Y ;  /* 0x0000000000027919 */ /* 0x000e220000002200 */
[----:B------:R-:W2:Y:S01]  /*0040*/  LDCU.64 UR4, c[0x0][0x358] ;  /* 0x00006b00ff0477ac */ /* 0x000ea20008000a00 */
[----:B------:R-:W3:Y:S01]  /*0050*/  S2R R0, SR_CTAID.X ;  /* 0x0000000000007919 */ /* 0x000ee20000002500 */
[----:B------:R-:W3:Y:S01]  /*0060*/  S2R R5, SR_TID.X ;  /* 0x0000000000057919 */ /* 0x000ee20000002100 */
[----:B0-----:R-:W-:Y:S02]  /*0070*/  IMAD R7, R7, 0x20, R2 ;  /* 0x0000002007077824 */ /* 0x001fe400078e0202 */
[----:B------:R-:W0:Y:S03]  /*0080*/  LDC.64 R2, c[0x0][0x388] ;  /* 0x0000e200ff027b82 */ /* 0x000e260000000a00 */
[----:B-1----:R-:W-:Y:S01]  /*0090*/  ISETP.GE.AND P0, PT, R7, UR7, PT ;  /* 0x0000000707007c0c */ /* 0x002fe2000bf06270 */
[----:B---3--:R-:W-:-:S05]  /*00a0*/  IMAD R0, R0, 0x20, R5 ;  /* 0x0000002000007824 */ /* 0x008fca00078e0205 */
[----:B------:R-:W-:-:S13]  /*00b0*/  ISETP.GE.OR P0, PT, R0, UR6, P0 ;  /* 0x0000000600007c0c */ /* 0x000fda0008706670 */
[----:B------:R-:W-:-:S04]  /*00c0*/  @!P0 IMAD R5, R7, UR6, R0 ;  /* 0x0000000607058c24 */ /* 0x000fc8000f8e0200 */
[----:B0-----:R-:W-:Y:S02]  /*00d0*/  @!P0 IMAD.WIDE R2, R5, 0x4, R2 ;  /* 0x0000000405028825 */ /* 0x001fe400078e0202 */
[----:B------:R-:W0:Y:S04]  /*00e0*/  LDC.64 R4, c[0x0][0x380] ;  /* 0x0000e000ff047b82 */ /* 0x000e280000000a00 */
[----:B--2---:R-:W2:Y:S01]  /*00f0*/  @!P0 LDG.E R3, desc[UR4][R2.64] ;  /* 0x0000000402038981 */ /* 0x004ea2000c1e1900 */
[----:B------:R-:W-:Y:S01]  /*0100*/  IADD3 R11, PT, PT, R7, 0x10, RZ ;  /* 0x00000010070b7810 */ /* 0x000fe20007ffe0ff */
[----:B------:R-:W-:-:S03]  /*0110*/  IMAD R6, R0, UR7, RZ ;  /* 0x0000000700067c24 */ /* 0x000fc6000f8e02ff */
[----:B------:R-:W-:Y:S01]  /*0120*/  ISETP.GE.AND P1, PT, R11, UR7, PT ;  /* 0x000000070b007c0c */ /* 0x000fe2000bf26270 */
[----:B------:R-:W-:-:S03]  /*0130*/  @!P0 IMAD.IADD R9, R7, 0x1, R6 ;  /* 0x0000000107098824 */ /* 0x000fc600078e0206 */
[----:B------:R-:W-:Y:S01]  /*0140*/  ISETP.GE.OR P1, PT, R0, UR6, P1 ;  /* 0x0000000600007c0c */ /* 0x000fe20008f26670 */
[----:B0-----:R-:W-:-:S05]  /*0150*/  @!P0 IMAD.WIDE R4, R9, 0x4, R4 ;  /* 0x0000000409048825 */ /* 0x001fca00078e0204 */
[----:B--2---:R0:W-:Y:S07]  /*0160*/  @!P0 STG.E desc[UR4][R4.64], R3 ;  /* 0x0000000304008986 */ /* 0x0041ee000c101904 */
[----:B------:R-:W-:Y:S05]  /*0170*/  @P1 EXIT ;  /* 0x000000000000194d */ /* 0x000fea0003800000 */
[----:B0-----:R-:W0:Y:S01]  /*0180*/  LDC.64 R2, c[0x0][0x388] ;  /* 0x0000e200ff027b82 */ /* 0x001e220000000a00 */
[----:B------:R-:W-:Y:S01]  /*0190*/  IMAD R11, R11, UR6, R0 ;  /* 0x000000060b0b7c24 */ /* 0x000fe2000f8e0200 */
[----:B------:R-:W1:Y:S03]  /*01a0*/  LDCU.64 UR8, c[0x0][0x380] ;  /* 0x00007000ff0877ac */ /* 0x000e660008000a00 */
[----:B0-----:R-:W-:-:S06]  /*01b0*/  IMAD.WIDE R2, R11, 0x4, R2 ;  /* 0x000000040b027825 */ /* 0x001fcc00078e0202 */
[----:B------:R-:W2:Y:S01]  /*01c0*/  LDG.E R3, desc[UR4][R2.64] ;  /* 0x0000000402037981 */ /* 0x000ea2000c1e1900 */
[----:B------:R-:W-:-:S04]  /*01d0*/  IADD3 R7, P0, PT, R7, R6, RZ ;  /* 0x0000000607077210 */ /* 0x000fc80007f1e0ff */
[----:B------:R-:W-:Y:S02]  /*01e0*/  LEA.HI.X.SX32 R6, R6, RZ, 0x1, P0 ;  /* 0x000000ff06067211 */ /* 0x000fe400000f0eff */
[----:B-1----:R-:W-:-:S04]  /*01f0*/  LEA R4, P0, R7, UR8, 0x2 ;  /* 0x0000000807047c11 */ /* 0x002fc8000f8010ff */
[----:B------:R-:W-:-:S05]  /*0200*/  LEA.HI.X R5, R7, UR9, R6, 0x2, P0 ;  /* 0x0000000907057c11 */ /* 0x000fca00080f1406 */
[----:B--2---:R-:W-:Y:S01]  /*0210*/  STG.E desc[UR4][R4.64+0x40], R3 ;  /* 0x0000400304007986 */ /* 0x004fe2000c101904 */
[----:B------:R-:W-:Y:S05]  /*0220*/  EXIT ;  /* 0x000000000000794d */ /* 0x000fea0003800000 */
.L_x_0:
[----:B------:R-:W-:-:S00]  /*0230*/  BRA `(.L_x_0) ;  /* 0xfffffffc00fc7947 */ /* 0x000fc0000383ffff */
[----:B------:R-:W-:-:S00]  /*0240*/  NOP ;  /* 0x0000000000007918 */ /* 0x000fc00000000000 */
        /* <DEDUP_REMOVED lines=11> */
.L_x_5:


//--------------------- .text._Z10simpleCopyPfPKfii --------------------------
	.section	.text._Z10simpleCopyPfPKfii,"ax",@progbits
	.align	128
        .global         _Z10simpleCopyPfPKfii
        .type           _Z10simpleCopyPfPKfii,@function
        .size           _Z10simpleCopyPfPKfii,(.L_x_6 - _Z10simpleCopyPfPKfii)
        .other          _Z10simpleCopyPfPKfii,@"STO_CUDA_ENTRY STV_DEFAULT"
_Z10simpleCopyPfPKfii:
.text._Z10simpleCopyPfPKfii:
[----:B------:R-:W-:Y:S01]  /*0000*/  LDC R1, c[0x0][0x37c] ;  /* 0x0000df00ff017b82 */ /* 0x000fe20000000800 */
[----:B------:R-:W0:Y:S01]  /*0010*/  S2R R5, SR_CTAID.Y ;  /* 0x0000000000057919 */ /* 0x000e220000002600 */
[----:B------:R-:W1:Y:S01]  /*0020*/  LDCU.64 UR6, c[0x0][0x390] ;  /* 0x00007200ff0677ac */ /* 0x000e620008000a00 */
[----:B------:R-:W-:Y:S01]  /*0030*/  BSSY.RECONVERGENT B0, `(.L_x_1) ;  /* 0x0000014000007945 */ /* 0x000fe20003800200 */
[----:B------:R-:W0:Y:S01]  /*0040*/  S2R R2, SR_TID.Y ;  /* 0x0000000000027919 */ /* 0x000e220000002200 */
[----:B------:R-:W2:Y:S01]  /*0050*/  LDCU.64 UR4, c[0x0][0x358] ;  /* 0x00006b00ff0477ac */ /* 0x000ea20008000a00 */
[----:B------:R-:W3:Y:S01]  /*0060*/  S2R R0, SR_CTAID.X ;  /* 0x0000000000007919 */ /* 0x000ee20000002500 */
[----:B------:R-:W3:Y:S01]  /*0070*/  S2R R3, SR_TID.X ;  /* 0x0000000000037919 */ /* 0x000ee20000002100 */
[----:B0-----:R-:W-:-:S04]  /*0080*/  LEA R5, R5, R2, 0x5 ;  /* 0x0000000205057211 */ /* 0x001fc800078e28ff */
[C---:B-1----:R-:W-:Y:S02]  /*0090*/  ISETP.GE.AND P1, PT, R5.reuse, UR7, PT ;  /* 0x0000000705007c0c */ /* 0x042fe4000bf26270 */
[----:B------:R-:W-:Y:S02]  /*00a0*/  IADD3 R9, PT, PT, R5, 0x10, RZ ;  /* 0x0000001005097810 */ /* 0x000fe40007ffe0ff */
[----:B---3--:R-:W-:Y:S02]  /*00b0*/  LEA R0, R0, R3, 0x5 ;  /* 0x0000000300007211 */ /* 0x008fe400078e28ff */
[----:B------:R-:W-:Y:S02]  /*00c0*/  ISETP.GE.AND P0, PT, R9, UR7, PT ;  /* 0x0000000709007c0c */ /* 0x000fe4000bf06270 */
[C---:B------:R-:W-:Y:S02]  /*00d0*/  ISETP.GE.OR P1, PT, R0.reuse, UR6, P1 ;  /* 0x0000000600007c0c */ /* 0x040fe40008f26670 */
[----:B------:R-:W-:-:S11]  /*00e0*/  ISETP.GE.OR P0, PT, R0, UR6, P0 ;  /* 0x0000000600007c0c */ /* 0x000fd60008706670 */
[----:B--2---:R-:W-:Y:S05]  /*00f0*/  @P1 BRA `(.L_x_2) ;  /* 0x00000000001c1947 */ /* 0x004fea0003800000 */
[----:B------:R-:W0:Y:S01]  /*0100*/  LDC.64 R2, c[0x0][0x388] ;  /* 0x0000e200ff027b82 */ /* 0x000e220000000a00 */
[----:B------:R-:W-:-:S07]  /*0110*/  IMAD R7, R5, UR6, R0 ;  /* 0x0000000605077c24 */ /* 0x000fce000f8e0200 */
[----:B------:R-:W1:Y:S01]  /*0120*/  LDC.64 R4, c[0x0][0x380] ;  /* 0x0000e000ff047b82 */ /* 0x000e620000000a00 */
[----:B0-----:R-:W-:-:S06]  /*0130*/  IMAD.WIDE R2, R7, 0x4, R2 ;  /* 0x0000000407027825 */ /* 0x001fcc00078e0202 */
[----:B------:R-:W2:Y:S01]  /*0140*/  LDG.E R3, desc[UR4][R2.64] ;  /* 0x0000000402037981 */ /* 0x000ea2000c1e1900 */
[----:B-1----:R-:W-:-:S05]  /*0150*/  IMAD.WIDE R4, R7, 0x4, R4 ;  /* 0x0000000407047825 */ /* 0x002fca00078e0204 */
[----:B--2---:R0:W-:Y:S02]  /*0160*/  STG.E desc[UR4][R4.64], R3 ;  /* 0x0000000304007986 */ /* 0x0041e4000c101904 */
.L_x_2:
[----:B------:R-:W-:Y:S05]  /*0170*/  BSYNC.RECONVERGENT B0 ;  /* 0x0000000000007941 */ /* 0x000fea0003800200 */
.L_x_1:
[----:B------:R-:W-:Y:S05]  /*0180*/  @P0 EXIT ;  /* 0x000000000000094d */ /* 0x000fea0003800000 */
[----:B0-----:R-:W0:Y:S01]  /*0190*/  LDC.64 R2, c[0x0][0x388] ;  /* 0x0000e200ff027b82 */ /* 0x001e220000000a00 */
[----:B------:R-:W-:-:S07]  /*01a0*/  IMAD R9, R9, UR6, R0 ;  /* 0x0000000609097c24 */ /* 0x000fce000f8e0200 */
[----:B------:R-:W1:Y:S01]  /*01b0*/  LDC.64 R4, c[0x0][0x380] ;  /* 0x0000e000ff047b82 */ /* 0x000e620000000a00 */
[----:B0-----:R-:W-:-:S06]  /*01c0*/  IMAD.WIDE R2, R9, 0x4, R2 ;  /* 0x0000000409027825 */ /* 0x001fcc00078e0202 */
[----:B------:R-:W2:Y:S01]  /*01d0*/  LDG.E R3, desc[UR4][R2.64] ;  /* 0x0000000402037981 */ /* 0x000ea2000c1e1900 */
[----:B-1----:R-:W-:-:S05]  /*01e0*/  IMAD.WIDE R4, R9, 0x4, R4 ;  /* 0x0000000409047825 */ /* 0x002fca00078e0204 */
[----:B--2---:R-:W-:Y:S01]  /*01f0*/  STG.E desc[UR4][R4.64], R3 ;  /* 0x0000000304007986 */ /* 0x004fe2000c101904 */
[----:B------:R-:W-:Y:S05]  /*0200*/  EXIT ;  /* 0x000000000000794d */ /* 0x000fea0003800000 */
.L_x_3:
        /* <DEDUP_REMOVED lines=15> */
.L_x_6:


//--------------------- .text._Z18transposeOptimizedPfPKfii --------------------------
	.section	.text._Z18transposeOptimizedPfPKfii,"ax",@progbits
	.align	128
        .global         _Z18transposeOptimizedPfPKfii
        .type           _Z18transposeOptimizedPfPKfii,@function
        .size           _Z18transposeOptimizedPfPKfii,(.L_x_7 - _Z18transposeOptimizedPfPKfii)
        .other          _Z18transposeOptimizedPfPKfii,@"STO_CUDA_ENTRY STV_DEFAULT"
_Z18transposeOptimizedPfPKfii:
.text._Z18transposeOptimizedPfPKfii:
[----:B------:R-:W-:Y:S01]  /*0000*/  LDC R1, c[0x0][0x37c] ;  /* 0x0000df00ff017b82 */ /* 0x000fe20000000800 */
[----:B------:R-:W0:Y:S01]  /*0010*/  S2R R13, SR_TID.Y ;  /* 0x00000000000d7919 */ /* 0x000e220000002200 */
[----:B------:R-:W1:Y:S01]  /*0020*/  LDCU.64 UR8, c[0x0][0x390] ;  /* 0x00007200ff0877ac */ /* 0x000e620008000a00 */
[----:B------:R-:W0:Y:S01]  /*0030*/  S2R R0, SR_CTAID.Y ;  /* 0x0000000000007919 */ /* 0x000e220000002600 */
[----:B------:R-:W2:Y:S01]  /*0040*/  LDCU.64 UR6, c[0x0][0x358] ;  /* 0x00006b00ff0677ac */ /* 0x000ea20008000a00 */
[----:B------:R-:W3:Y:S01]  /*0050*/  S2R R7, SR_CTAID.X ;  /* 0x0000000000077919 */ /* 0x000ee20000002500 */
[----:B------:R-:W3:Y:S01]  /*0060*/  S2R R10, SR_TID.X ;  /* 0x00000000000a7919 */ /* 0x000ee20000002100 */
[----:B0-----:R-:W-:-:S04]  /*0070*/  IMAD R0, R0, 0x20, R13 ;  /* 0x0000002000007824 */ /* 0x001fc800078e020d */
[C---:B------:R-:W-:Y:S01]  /*0080*/  VIADD R8, R0.reuse, 0x10 ;  /* 0x0000001000087836 */ /* 0x040fe20000000000 */
[----:B-1----:R-:W-:Y:S02]  /*0090*/  ISETP.GE.AND P0, PT, R0, UR9, PT ;  /* 0x0000000900007c0c */ /* 0x002fe4000bf06270 */
[----:B---3--:R-:W-:Y:S02]  /*00a0*/  LEA R7, R7, R10, 0x5 ;  /* 0x0000000a07077211 */ /* 0x008fe400078e28ff */
[----:B------:R-:W-:Y:S02]  /*00b0*/  ISETP.GE.AND P1, PT, R8, UR9, PT ;  /* 0x0000000908007c0c */ /* 0x000fe4000bf26270 */
[C---:B------:R-:W-:Y:S02]  /*00c0*/  ISETP.GE.OR P0, PT, R7.reuse, UR8, P0 ;  /* 0x0000000807007c0c */ /* 0x040fe40008706670 */
[----:B------:R-:W-:-:S11]  /*00d0*/  ISETP.GE.OR P1, PT, R7, UR8, P1 ;  /* 0x0000000807007c0c */ /* 0x000fd60008f26670 */
[----:B------:R-:W0:Y:S01]  /*00e0*/  @!P0 LDC.64 R2, c[0x0][0x388] ;  /* 0x0000e200ff028b82 */ /* 0x000e220000000a00 */
[--C-:B------:R-:W-:Y:S02]  /*00f0*/  @!P0 IMAD R9, R0, UR8, R7.reuse ;  /* 0x0000000800098c24 */ /* 0x100fe4000f8e0207 */
[----:B------:R-:W-:-:S05]  /*0100*/  @!P1 IMAD R11, R8, UR8, R7 ;  /* 0x00000008080b9c24 */ /* 0x000fca000f8e0207 */
[----:B------:R-:W1:Y:S01]  /*0110*/  @!P1 LDC.64 R4, c[0x0][0x388] ;  /* 0x0000e200ff049b82 */ /* 0x000e620000000a00 */
[----:B0-----:R-:W-:-:S05]  /*0120*/  @!P0 IMAD.WIDE.U32 R2, R9, 0x4, R2 ;  /* 0x0000000409028825 */ /* 0x001fca00078e0002 */
[----:B--2---:R0:W2:Y:S01]  /*0130*/  @!P0 LDG.E R9, desc[UR6][R2.64] ;  /* 0x0000000602098981 */ /* 0x0040a2000c1e1900 */
[----:B-1----:R-:W-:-:S06]  /*0140*/  @!P1 IMAD.WIDE.U32 R4, R11, 0x4, R4 ;  /* 0x000000040b049825 */ /* 0x002fcc00078e0004 */
[----:B------:R-:W3:Y:S01]  /*0150*/  @!P1 LDG.E R5, desc[UR6][R4.64] ;  /* 0x0000000604059981 */ /* 0x000ee2000c1e1900 */
[----:B------:R-:W1:Y:S01]  /*0160*/  S2UR UR5, SR_CgaCtaId ;  /* 0x00000000000579c3 */ /* 0x000e620000008800 */
[----:B------:R-:W-:Y:S02]  /*0170*/  UMOV UR4, 0x400 ;  /* 0x0000040000047882 */ /* 0x000fe40000000000 */
[----:B-1----:R-:W-:-:S06]  /*0180*/  ULEA UR4, UR5, UR4, 0x18 ;  /* 0x0000000405047291 */ /* 0x002fcc000f8ec0ff */
[----:B------:R-:W-:-:S05]  /*0190*/  LEA R6, R10, UR4, 0x2 ;  /* 0x000000040a067c11 */ /* 0x000fca000f8e10ff */
[--C-:B------:R-:W-:Y:S02]  /*01a0*/  IMAD R10, R10, 0x80, R6.reuse ;  /* 0x000000800a0a7824 */ /* 0x100fe400078e0206 */
[----:B------:R-:W-:Y:S01]  /*01b0*/  IMAD R6, R13, 0x84, R6 ;  /* 0x000000840d067824 */ /* 0x000fe200078e0206 */
[----:B------:R-:W-:-:S04]  /*01c0*/  ISETP.GE.AND P2, PT, R7, UR8, PT ;  /* 0x0000000807007c0c */ /* 0x000fc8000bf46270 */
[----:B------:R-:W-:Y:S02]  /*01d0*/  ISETP.GE.OR P3, PT, R0, UR9, P2 ;  /* 0x0000000900007c0c */ /* 0x000fe40009766670 */
[----:B------:R-:W-:-:S11]  /*01e0*/  LEA R10, R13, R10, 0x2 ;  /* 0x0000000a0d0a7211 */ /* 0x000fd600078e10ff */
[----:B0-----:R-:W0:Y:S01]  /*01f0*/  @!P3 LDC.64 R2, c[0x0][0x380] ;  /* 0x0000e000ff02bb82 */ /* 0x001e220000000a00 */
[----:B------:R-:W-:Y:S01]  /*0200*/  IMAD R7, R7, UR9, RZ ;  /* 0x0000000907077c24 */ /* 0x000fe2000f8e02ff */
[----:B------:R-:W-:-:S03]  /*0210*/  ISETP.GE.OR P2, PT, R8, UR9, P2 ;  /* 0x0000000908007c0c */ /* 0x000fc60009746670 */
[----:B------:R-:W-:-:S04]  /*0220*/  @!P3 IMAD.IADD R13, R0, 0x1, R7 ;  /* 0x00000001000db824 */ /* 0x000fc800078e0207 */
[----:B0-----:R-:W-:Y:S01]  /*0230*/  @!P3 IMAD.WIDE.U32 R2, R13, 0x4, R2 ;  /* 0x000000040d02b825 */ /* 0x001fe200078e0002 */
[----:B--2---:R-:W-:Y:S04]  /*0240*/  @!P0 STS [R6], R9 ;  /* 0x0000000906008388 */ /* 0x004fe80000000800 */
[----:B---3--:R-:W-:Y:S01]  /*0250*/  @!P1 STS [R6+0x840], R5 ;  /* 0x0008400506009388 */ /* 0x008fe20000000800 */
[----:B------:R-:W-:Y:S06]  /*0260*/  BAR.SYNC.DEFER_BLOCKING 0x0 ;  /* 0x0000000000007b1d */ /* 0x000fec0000010000 */
[----:B------:R-:W0:Y:S04]  /*0270*/  @!P3 LDS R11, [R10] ;  /* 0x000000000a0bb984 */ /* 0x000e280000000800 */
[----:B0-----:R0:W-:Y:S01]  /*0280*/  @!P3 STG.E desc[UR6][R2.64], R11 ;  /* 0x0000000b0200b986 */ /* 0x0011e2000c101906 */
[----:B------:R-:W-:Y:S05]  /*0290*/  @P2 EXIT ;  /* 0x000000000000294d */ /* 0x000fea0003800000 */
[----:B------:R-:W1:Y:S01]  /*02a0*/  LDS R5, [R10+0x40] ;  /* 0x000040000a057984 */ /* 0x000e620000000800 */
[----:B------:R-:W2:Y:S01]  /*02b0*/  LDCU.64 UR4, c[0x0][0x380] ;  /* 0x00007000ff0477ac */ /* 0x000ea20008000a00 */
[----:B------:R-:W-:-:S04]  /*02c0*/  IADD3 R0, P0, PT, R0, R7, RZ ;  /* 0x0000000700007210 */ /* 0x000fc80007f1e0ff */
[----:B0-----:R-:W-:Y:S02]  /*02d0*/  IADD3.X R3, PT, PT, RZ, RZ, RZ, P0, !PT ;  /* 0x000000ffff037210 */ /* 0x001fe400007fe4ff */
[----:B--2---:R-:W-:-:S04]  /*02e0*/  LEA R2, P0, R0, UR4, 0x2 ;  /* 0x0000000400027c11 */ /* 0x004fc8000f8010ff */
[----:B------:R-:W-:-:S05]  /*02f0*/  LEA.HI.X R3, R0, UR5, R3, 0x2, P0 ;  /* 0x0000000500037c11 */ /* 0x000fca00080f1403 */
[----:B-1----:R-:W-:Y:S01]  /*0300*/  STG.E desc[UR6][R2.64+0x40], R5 ;  /* 0x0000400502007986 */ /* 0x002fe2000c101906 */
[----:B------:R-:W-:Y:S05]  /*0310*/  EXIT ;  /* 0x000000000000794d */ /* 0x000fea0003800000 */
.L_x_4:
        /* <DEDUP_REMOVED lines=14> */
.L_x_7:


//--------------------- .nv.shared.reserved.0     --------------------------
	.section	.nv.shared.reserved.0,"aw",@nobits
	.weak		__nv_reservedSMEM_offset_0_alias
	.size		__nv_reservedSMEM_offset_0_alias, 0, 64
	.other		__nv_reservedSMEM_offset_0_alias,@"STO_CUDA_RESERVED_SHARED STV_DEFAULT"
__nv_reservedSMEM_offset_0_alias:
	.zero		0
	.zero		64


//--------------------- .nv.shared._Z18transposeOptimizedPfPKfii --------------------------
	.section	.nv.shared._Z18transposeOptimizedPfPKfii,"aw",@nobits
	.sectionflags	@""
	.align	4
.nv.shared._Z18transposeOptimizedPfPKfii:
	.zero		5248


//--------------------- .nv.constant0._Z14transposeNaivePfPKfii --------------------------
	.section	.nv.constant0._Z14transposeNaivePfPKfii,"a",@progbits
	.sectionflags	@""
	.align	4
.nv.constant0._Z14transposeNaivePfPKfii:
	.zero		920


//--------------------- .nv.constant0._Z10simpleCopyPfPKfii --------------------------
	.section	.nv.constant0._Z10simpleCopyPfPKfii,"a",@progbits
	.sectionflags	@""
	.align	4
.nv.constant0._Z10simpleCopyPfPKfii:
	.zero		920


//--------------------- .nv.constant0._Z18transposeOptimizedPfPKfii --------------------------
	.section	.nv.constant0._Z18transposeOptimizedPfPKfii,"a",@progbits
	.sectionflags	@""
	.align	4
.nv.constant0._Z18transposeOptimizedPfPKfii:
	.zero		920


//--------------------- SYMBOLS --------------------------

	.type		.nv.reservedSmem.offset0,@object
	.size		.nv.reservedSmem.offset0,0x4
	.type		.nv.reservedSmem.cap,@object
	.size		.nv.reservedSmem.cap,0x4
